//
// Generated by NVIDIA NVVM Compiler
//
// Compiler Build ID: CL-36424714
// Cuda compilation tools, release 13.0, V13.0.88
// Based on NVVM 20.0.0
//

.version 9.0
.target sm_100
.address_size 64

	// .globl	_Z14multiplicationPfS_S_i
// _ZZ9matMulGPUPfS_S_iiiE7sharedA has been demoted
// _ZZ9matMulGPUPfS_S_iiiE7sharedB has been demoted

.visible .entry _Z14multiplicationPfS_S_i(
	.param .u64 .ptr .align 1 _Z14multiplicationPfS_S_i_param_0,
	.param .u64 .ptr .align 1 _Z14multiplicationPfS_S_i_param_1,
	.param .u64 .ptr .align 1 _Z14multiplicationPfS_S_i_param_2,
	.param .u32 _Z14multiplicationPfS_S_i_param_3
)
{
	.reg .pred 	%p<12>;
	.reg .b32 	%r<42>;
	.reg .b32 	%f<68>;
	.reg .b64 	%rd<67>;

	ld.param.u64 	%rd14, [_Z14multiplicationPfS_S_i_param_0];
	ld.param.u64 	%rd15, [_Z14multiplicationPfS_S_i_param_1];
	ld.param.u32 	%r18, [_Z14multiplicationPfS_S_i_param_3];
	cvta.to.global.u64 	%rd1, %rd15;
	cvta.to.global.u64 	%rd2, %rd14;
	mov.u32 	%r19, %ctaid.y;
	mov.u32 	%r20, %ntid.y;
	mov.u32 	%r21, %tid.y;
	mad.lo.s32 	%r22, %r19, %r20, %r21;
	mov.u32 	%r23, %ctaid.x;
	mov.u32 	%r24, %ntid.x;
	mov.u32 	%r25, %tid.x;
	mad.lo.s32 	%r2, %r23, %r24, %r25;
	max.s32 	%r26, %r2, %r22;
	setp.ge.s32 	%p1, %r26, %r18;
	setp.lt.s32 	%p2, %r18, 1;
	mov.f32 	%f67, 0f00000000;
	or.pred  	%p3, %p1, %p2;
	@%p3 bra 	$L__BB0_12;
	mul.lo.s32 	%r3, %r18, %r22;
	and.b32  	%r4, %r18, 7;
	setp.lt.u32 	%p4, %r18, 8;
	mov.f32 	%f67, 0f00000000;
	mov.b32 	%r40, 0;
	@%p4 bra 	$L__BB0_4;
	and.b32  	%r40, %r18, 2147483640;
	neg.s32 	%r38, %r40;
	mul.wide.u32 	%rd16, %r18, 4;
	add.s64 	%rd3, %rd1, %rd16;
	mul.wide.u32 	%rd17, %r18, 8;
	add.s64 	%rd4, %rd1, %rd17;
	mul.wide.u32 	%rd18, %r18, 12;
	add.s64 	%rd5, %rd1, %rd18;
	mul.wide.u32 	%rd19, %r18, 16;
	add.s64 	%rd6, %rd1, %rd19;
	mul.wide.u32 	%rd20, %r18, 20;
	add.s64 	%rd7, %rd1, %rd20;
	mul.wide.u32 	%rd21, %r18, 24;
	add.s64 	%rd8, %rd1, %rd21;
	mul.wide.u32 	%rd22, %r18, 28;
	add.s64 	%rd9, %rd1, %rd22;
	mul.wide.u32 	%rd23, %r3, 4;
	add.s64 	%rd24, %rd23, %rd2;
	add.s64 	%rd66, %rd24, 16;
	mov.f32 	%f67, 0f00000000;
	mov.u32 	%r37, %r2;
$L__BB0_3:
	.pragma "nounroll";
	mul.wide.s32 	%rd25, %r37, 4;
	add.s64 	%rd26, %rd3, %rd25;
	add.s64 	%rd27, %rd4, %rd25;
	add.s64 	%rd28, %rd5, %rd25;
	add.s64 	%rd29, %rd6, %rd25;
	add.s64 	%rd30, %rd7, %rd25;
	add.s64 	%rd31, %rd8, %rd25;
	add.s64 	%rd32, %rd9, %rd25;
	add.s64 	%rd33, %rd1, %rd25;
	ld.global.f32 	%f17, [%rd66+-16];
	ld.global.f32 	%f18, [%rd33];
	fma.rn.f32 	%f19, %f17, %f18, %f67;
	ld.global.f32 	%f20, [%rd66+-12];
	ld.global.f32 	%f21, [%rd26];
	fma.rn.f32 	%f22, %f20, %f21, %f19;
	ld.global.f32 	%f23, [%rd66+-8];
	ld.global.f32 	%f24, [%rd27];
	fma.rn.f32 	%f25, %f23, %f24, %f22;
	ld.global.f32 	%f26, [%rd66+-4];
	ld.global.f32 	%f27, [%rd28];
	fma.rn.f32 	%f28, %f26, %f27, %f25;
	ld.global.f32 	%f29, [%rd66];
	ld.global.f32 	%f30, [%rd29];
	fma.rn.f32 	%f31, %f29, %f30, %f28;
	ld.global.f32 	%f32, [%rd66+4];
	ld.global.f32 	%f33, [%rd30];
	fma.rn.f32 	%f34, %f32, %f33, %f31;
	ld.global.f32 	%f35, [%rd66+8];
	ld.global.f32 	%f36, [%rd31];
	fma.rn.f32 	%f37, %f35, %f36, %f34;
	ld.global.f32 	%f38, [%rd66+12];
	ld.global.f32 	%f39, [%rd32];
	fma.rn.f32 	%f67, %f38, %f39, %f37;
	add.s32 	%r38, %r38, 8;
	shl.b32 	%r28, %r18, 3;
	add.s32 	%r37, %r37, %r28;
	add.s64 	%rd66, %rd66, 32;
	setp.ne.s32 	%p5, %r38, 0;
	@%p5 bra 	$L__BB0_3;
$L__BB0_4:
	setp.eq.s32 	%p6, %r4, 0;
	@%p6 bra 	$L__BB0_12;
	and.b32  	%r12, %r18, 3;
	setp.lt.u32 	%p7, %r4, 4;
	@%p7 bra 	$L__BB0_7;
	add.s32 	%r29, %r40, %r3;
	mul.wide.u32 	%rd34, %r29, 4;
	add.s64 	%rd35, %rd2, %rd34;
	ld.global.f32 	%f41, [%rd35];
	mad.lo.s32 	%r30, %r40, %r18, %r2;
	mul.wide.s32 	%rd36, %r30, 4;
	add.s64 	%rd37, %rd1, %rd36;
	ld.global.f32 	%f42, [%rd37];
	fma.rn.f32 	%f43, %f41, %f42, %f67;
	cvt.u64.u32 	%rd38, %r3;
	cvt.u64.u32 	%rd39, %r40;
	add.s64 	%rd40, %rd39, %rd38;
	shl.b64 	%rd41, %rd40, 2;
	add.s64 	%rd42, %rd2, %rd41;
	ld.global.f32 	%f44, [%rd42+4];
	mul.wide.u32 	%rd43, %r18, 4;
	add.s64 	%rd44, %rd37, %rd43;
	ld.global.f32 	%f45, [%rd44];
	fma.rn.f32 	%f46, %f44, %f45, %f43;
	ld.global.f32 	%f47, [%rd42+8];
	add.s64 	%rd45, %rd44, %rd43;
	ld.global.f32 	%f48, [%rd45];
	fma.rn.f32 	%f49, %f47, %f48, %f46;
	ld.global.f32 	%f50, [%rd42+12];
	add.s64 	%rd46, %rd45, %rd43;
	ld.global.f32 	%f51, [%rd46];
	fma.rn.f32 	%f67, %f50, %f51, %f49;
	add.s32 	%r40, %r40, 4;
$L__BB0_7:
	setp.eq.s32 	%p8, %r12, 0;
	@%p8 bra 	$L__BB0_12;
	setp.eq.s32 	%p9, %r12, 1;
	@%p9 bra 	$L__BB0_10;
	add.s32 	%r31, %r40, %r3;
	mul.wide.u32 	%rd47, %r31, 4;
	add.s64 	%rd48, %rd2, %rd47;
	ld.global.f32 	%f53, [%rd48];
	mad.lo.s32 	%r32, %r40, %r18, %r2;
	mul.wide.s32 	%rd49, %r32, 4;
	add.s64 	%rd50, %rd1, %rd49;
	ld.global.f32 	%f54, [%rd50];
	fma.rn.f32 	%f55, %f53, %f54, %f67;
	cvt.u64.u32 	%rd51, %r3;
	cvt.u64.u32 	%rd52, %r40;
	add.s64 	%rd53, %rd52, %rd51;
	shl.b64 	%rd54, %rd53, 2;
	add.s64 	%rd55, %rd2, %rd54;
	ld.global.f32 	%f56, [%rd55+4];
	mul.wide.u32 	%rd56, %r18, 4;
	add.s64 	%rd57, %rd50, %rd56;
	ld.global.f32 	%f57, [%rd57];
	fma.rn.f32 	%f67, %f56, %f57, %f55;
	add.s32 	%r40, %r40, 2;
$L__BB0_10:
	and.b32  	%r33, %r18, 1;
	setp.eq.b32 	%p10, %r33, 1;
	not.pred 	%p11, %p10;
	@%p11 bra 	$L__BB0_12;
	add.s32 	%r34, %r40, %r3;
	mul.wide.u32 	%rd58, %r34, 4;
	add.s64 	%rd59, %rd2, %rd58;
	ld.global.f32 	%f58, [%rd59];
	mad.lo.s32 	%r35, %r40, %r18, %r2;
	mul.wide.s32 	%rd60, %r35, 4;
	add.s64 	%rd61, %rd1, %rd60;
	ld.global.f32 	%f59, [%rd61];
	fma.rn.f32 	%f67, %f58, %f59, %f67;
$L__BB0_12:
	ld.param.u64 	%rd65, [_Z14multiplicationPfS_S_i_param_2];
	cvta.to.global.u64 	%rd62, %rd65;
	mad.lo.s32 	%r36, %r18, %r22, %r2;
	mul.wide.s32 	%rd63, %r36, 4;
	add.s64 	%rd64, %rd62, %rd63;
	st.global.f32 	[%rd64], %f67;
	ret;

}
	// .globl	_Z9matMulGPUPfS_S_iii
.visible .entry _Z9matMulGPUPfS_S_iii(
	.param .u64 .ptr .align 1 _Z9matMulGPUPfS_S_iii_param_0,
	.param .u64 .ptr .align 1 _Z9matMulGPUPfS_S_iii_param_1,
	.param .u64 .ptr .align 1 _Z9matMulGPUPfS_S_iii_param_2,
	.param .u32 _Z9matMulGPUPfS_S_iii_param_3,
	.param .u32 _Z9matMulGPUPfS_S_iii_param_4,
	.param .u32 _Z9matMulGPUPfS_S_iii_param_5
)
{
	.reg .pred 	%p<12>;
	.reg .b32 	%r<34>;
	.reg .b32 	%f<25>;
	.reg .b64 	%rd<13>;
	// demoted variable
	.shared .align 4 .b8 _ZZ9matMulGPUPfS_S_iiiE7sharedA[16];
	// demoted variable
	.shared .align 4 .b8 _ZZ9matMulGPUPfS_S_iiiE7sharedB[16];
	ld.param.u64 	%rd3, [_Z9matMulGPUPfS_S_iii_param_0];
	ld.param.u64 	%rd4, [_Z9matMulGPUPfS_S_iii_param_1];
	ld.param.u64 	%rd5, [_Z9matMulGPUPfS_S_iii_param_2];
	ld.param.u32 	%r15, [_Z9matMulGPUPfS_S_iii_param_3];
	ld.param.u32 	%r16, [_Z9matMulGPUPfS_S_iii_param_4];
	ld.param.u32 	%r17, [_Z9matMulGPUPfS_S_iii_param_5];
	mov.u32 	%r18, %ctaid.x;
	mov.u32 	%r19, %ctaid.y;
	mov.u32 	%r1, %tid.x;
	mov.u32 	%r2, %tid.y;
	shl.b32 	%r20, %r19, 1;
	add.s32 	%r3, %r20, %r2;
	shl.b32 	%r21, %r18, 1;
	add.s32 	%r4, %r21, %r1;
	cvt.rn.f32.s32 	%f10, %r16;
	mul.f32 	%f11, %f10, 0f3F000000;
	cvt.rpi.f32.f32 	%f1, %f11;
	setp.leu.f32 	%p1, %f1, 0f00000000;
	mov.f32 	%f24, 0f00000000;
	@%p1 bra 	$L__BB1_7;
	shl.b32 	%r23, %r2, 3;
	mov.u32 	%r24, _ZZ9matMulGPUPfS_S_iiiE7sharedA;
	add.s32 	%r5, %r24, %r23;
	shl.b32 	%r25, %r1, 2;
	add.s32 	%r6, %r5, %r25;
	mul.lo.s32 	%r7, %r16, %r3;
	mov.u32 	%r26, _ZZ9matMulGPUPfS_S_iiiE7sharedB;
	add.s32 	%r9, %r26, %r25;
	add.s32 	%r8, %r9, %r23;
	cvta.to.global.u64 	%rd1, %rd3;
	cvta.to.global.u64 	%rd2, %rd4;
	mov.f32 	%f24, 0f00000000;
	mov.b32 	%r33, 0;
$L__BB1_2:
	setp.ge.s32 	%p2, %r3, %r15;
	shl.b32 	%r11, %r33, 1;
	add.s32 	%r27, %r11, %r1;
	setp.ge.s32 	%p3, %r27, %r16;
	mov.f32 	%f22, 0f00000000;
	or.pred  	%p4, %p2, %p3;
	@%p4 bra 	$L__BB1_4;
	add.s32 	%r28, %r27, %r7;
	mul.wide.s32 	%rd6, %r28, 4;
	add.s64 	%rd7, %rd1, %rd6;
	ld.global.f32 	%f22, [%rd7];
$L__BB1_4:
	setp.ge.s32 	%p5, %r4, %r17;
	st.shared.f32 	[%r6], %f22;
	add.s32 	%r29, %r11, %r2;
	setp.ge.s32 	%p6, %r29, %r16;
	mov.f32 	%f23, 0f00000000;
	or.pred  	%p7, %p5, %p6;
	@%p7 bra 	$L__BB1_6;
	mad.lo.s32 	%r30, %r29, %r17, %r4;
	mul.wide.s32 	%rd8, %r30, 4;
	add.s64 	%rd9, %rd2, %rd8;
	ld.global.f32 	%f23, [%rd9];
$L__BB1_6:
	st.shared.f32 	[%r8], %f23;
	bar.sync 	0;
	ld.shared.f32 	%f15, [%r5];
	ld.shared.f32 	%f16, [%r9];
	fma.rn.f32 	%f17, %f15, %f16, %f24;
	ld.shared.f32 	%f18, [%r5+4];
	ld.shared.f32 	%f19, [%r9+8];
	fma.rn.f32 	%f24, %f18, %f19, %f17;
	bar.sync 	0;
	add.s32 	%r33, %r33, 1;
	cvt.rn.f32.u32 	%f20, %r33;
	setp.gt.f32 	%p8, %f1, %f20;
	@%p8 bra 	$L__BB1_2;
$L__BB1_7:
	setp.ge.s32 	%p9, %r3, %r16;
	setp.ge.s32 	%p10, %r4, %r17;
	or.pred  	%p11, %p9, %p10;
	@%p11 bra 	$L__BB1_9;
	mad.lo.s32 	%r32, %r17, %r3, %r4;
	cvta.to.global.u64 	%rd10, %rd5;
	mul.wide.u32 	%rd11, %r32, 4;
	add.s64 	%rd12, %rd10, %rd11;
	st.global.f32 	[%rd12], %f24;
$L__BB1_9:
	ret;

}


// ===== COMPILED SASS (sm_100) =====

	.target	sm_100

	.elftype	@"ET_EXEC"


//--------------------- .note.nv.tkinfo           --------------------------
	.section	.note.nv.tkinfo,"",@"SHT_NOTE"
	.sectionflags	@"SHF_NOTE_NV_TKINFO"
	.tkinfo
        /*0018*/ 	.word	0x00000002
        /*0030*/ 	.string	""
        /*0030*/ 	.string	"ptxas"
        /*0030*/ 	.string	"Cuda compilation tools, release 13.0, V13.0.88"
        /*0030*/ 	.string	"Build cuda_13.0.r13.0/compiler.36424714_0"
        /*0030*/ 	.string	"-arch sm_100 -m 64 "



//--------------------- .note.nv.cuinfo           --------------------------
	.section	.note.nv.cuinfo,"",@"SHT_NOTE"
	.sectionflags	@"SHF_NOTE_NV_CUINFO"
        /*0018*/ 	.short	0x0002
        /*001a*/ 	.short	0x0064
        /*001c*/ 	.short	0x0082
	.zero		2


//--------------------- .nv.info                  --------------------------
	.section	.nv.info,"",@"SHT_CUDA_INFO"
	.align	4


	//----- nvinfo : EIATTR_REGCOUNT
	.align		4
        /*0000*/ 	.byte	0x04, 0x2f
        /*0002*/ 	.short	(.L_1 - .L_0)
	.align		4
.L_0:
        /*0004*/ 	.word	index@(_Z14multiplicationPfS_S_i)
        /*0008*/ 	.word	0x0000001e


	//----- nvinfo : EIATTR_FRAME_SIZE
	.align		4
.L_1:
        /*000c*/ 	.byte	0x04, 0x11
        /*000e*/ 	.short	(.L_3 - .L_2)
	.align		4
.L_2:
        /*0010*/ 	.word	index@(_Z14multiplicationPfS_S_i)
        /*0014*/ 	.word	0x00000000


	//----- nvinfo : EIATTR_REGCOUNT
	.align		4
.L_3:
        /*0018*/ 	.byte	0x04, 0x2f
        /*001a*/ 	.short	(.L_5 - .L_4)
	.align		4
.L_4:
        /*001c*/ 	.word	index@(_Z9matMulGPUPfS_S_iii)
        /*0020*/ 	.word	0x0000001c


	//----- nvinfo : EIATTR_FRAME_SIZE
	.align		4
.L_5:
        /*0024*/ 	.byte	0x04, 0x11
        /*0026*/ 	.short	(.L_7 - .L_6)
	.align		4
.L_6:
        /*0028*/ 	.word	index@(_Z9matMulGPUPfS_S_iii)
        /*002c*/ 	.word	0x00000000


	//----- nvinfo : EIATTR_MIN_STACK_SIZE
	.align		4
.L_7:
        /*0030*/ 	.byte	0x04, 0x12
        /*0032*/ 	.short	(.L_9 - .L_8)
	.align		4
.L_8:
        /*0034*/ 	.word	index@(_Z9matMulGPUPfS_S_iii)
        /*0038*/ 	.word	0x00000000


	//----- nvinfo : EIATTR_MIN_STACK_SIZE
	.align		4
.L_9:
        /*003c*/ 	.byte	0x04, 0x12
        /*003e*/ 	.short	(.L_11 - .L_10)
	.align		4
.L_10:
        /*0040*/ 	.word	index@(_Z14multiplicationPfS_S_i)
        /*0044*/ 	.word	0x00000000
.L_11:


//--------------------- .nv.compat                --------------------------
	.section	.nv.compat,"",@"SHT_CUDA_COMPAT_INFO"
	.align	4
        /*0000*/ 	.byte	0x02, 0x09, 0x00, 0x00, 0x02, 0x02, 0x01, 0x00, 0x02, 0x05, 0x05, 0x00, 0x03, 0x07, 0x01, 0x01
        /*0010*/ 	.byte	0x02, 0x03, 0x00, 0x00, 0x02, 0x06, 0x01, 0x00, 0x04, 0x0b, 0x08, 0x00, 0x09, 0x00, 0x00, 0x00
        /*0020*/ 	.byte	0x00, 0x00, 0x00, 0x00


//--------------------- .nv.info._Z9matMulGPUPfS_S_iii --------------------------
	.section	.nv.info._Z9matMulGPUPfS_S_iii,"",@"SHT_CUDA_INFO"
	.sectionflags	@""
	.align	4


	//----- nvinfo : EIATTR_CUDA_API_VERSION
	.align		4
        /*0000*/ 	.byte	0x04, 0x37
        /*0002*/ 	.short	(.L_13 - .L_12)
.L_12:
        /*0004*/ 	.word	0x00000082


	//----- nvinfo : EIATTR_KPARAM_INFO
	.align		4
.L_13:
        /*0008*/ 	.byte	0x04, 0x17
        /*000a*/ 	.short	(.L_15 - .L_14)
.L_14:
        /*000c*/ 	.word	0x00000000
        /*0010*/ 	.short	0x0005
        /*0012*/ 	.short	0x0020
        /*0014*/ 	.byte	0x00, 0xf0, 0x11, 0x00


	//----- nvinfo : EIATTR_KPARAM_INFO
	.align		4
.L_15:
        /*0018*/ 	.byte	0x04, 0x17
        /*001a*/ 	.short	(.L_17 - .L_16)
.L_16:
        /*001c*/ 	.word	0x00000000
        /*0020*/ 	.short	0x0004
        /*0022*/ 	.short	0x001c
        /*0024*/ 	.byte	0x00, 0xf0, 0x11, 0x00


	//----- nvinfo : EIATTR_KPARAM_INFO
	.align		4
.L_17:
        /*0028*/ 	.byte	0x04, 0x17
        /*002a*/ 	.short	(.L_19 - .L_18)
.L_18:
        /*002c*/ 	.word	0x00000000
        /*0030*/ 	.short	0x0003
        /*0032*/ 	.short	0x0018
        /*0034*/ 	.byte	0x00, 0xf0, 0x11, 0x00


	//----- nvinfo : EIATTR_KPARAM_INFO
	.align		4
.L_19:
        /*0038*/ 	.byte	0x04, 0x17
        /*003a*/ 	.short	(.L_21 - .L_20)
.L_20:
        /*003c*/ 	.word	0x00000000
        /*0040*/ 	.short	0x0002
        /*0042*/ 	.short	0x0010
        /*0044*/ 	.byte	0x00, 0xf5, 0x21, 0x00


	//----- nvinfo : EIATTR_KPARAM_INFO
	.align		4
.L_21:
        /*0048*/ 	.byte	0x04, 0x17
        /*004a*/ 	.short	(.L_23 - .L_22)
.L_22:
        /*004c*/ 	.word	0x00000000
        /*0050*/ 	.short	0x0001
        /*0052*/ 	.short	0x0008
        /*0054*/ 	.byte	0x00, 0xf5, 0x21, 0x00


	//----- nvinfo : EIATTR_KPARAM_INFO
	.align		4
.L_23:
        /*0058*/ 	.byte	0x04, 0x17
        /*005a*/ 	.short	(.L_25 - .L_24)
.L_24:
        /*005c*/ 	.word	0x00000000
        /*0060*/ 	.short	0x0000
        /*0062*/ 	.short	0x0000
        /*0064*/ 	.byte	0x00, 0xf5, 0x21, 0x00


	//----- nvinfo : EIATTR_SPARSE_MMA_MASK
	.align		4
.L_25:
        /*0068*/ 	.byte	0x03, 0x50
        /*006a*/ 	.short	0x0000


	//----- nvinfo : EIATTR_MAXREG_COUNT
	.align		4
        /*006c*/ 	.byte	0x03, 0x1b
        /*006e*/ 	.short	0x00ff


	//----- nvinfo : EIATTR_NUM_BARRIERS
	.align		4
        /*0070*/ 	.byte	0x02, 0x4c
        /*0072*/ 	.byte	0x01
	.zero		1


	//----- nvinfo : EIATTR_MERCURY_ISA_VERSION
	.align		4
        /*0074*/ 	.byte	0x03, 0x5f
        /*0076*/ 	.short	0x0101


	//----- nvinfo : EIATTR_VRC_CTA_INIT_COUNT
	.align		4
        /*0078*/ 	.byte	0x02, 0x4a
	.zero		1
	.zero		1


	//----- nvinfo : EIATTR_EXIT_INSTR_OFFSETS
	.align		4
        /*007c*/ 	.byte	0x04, 0x1c
        /*007e*/ 	.short	(.L_27 - .L_26)


	//   ....[0]....
.L_26:
        /*0080*/ 	.word	0x000003d0


	//   ....[1]....
        /*0084*/ 	.word	0x00000420


	//----- nvinfo : EIATTR_CBANK_PARAM_SIZE
	.align		4
.L_27:
        /*0088*/ 	.byte	0x03, 0x19
        /*008a*/ 	.short	0x0024


	//----- nvinfo : EIATTR_PARAM_CBANK
	.align		4
        /*008c*/ 	.byte	0x04, 0x0a
        /*008e*/ 	.short	(.L_29 - .L_28)
	.align		4
.L_28:
        /*0090*/ 	.word	index@(.nv.constant0._Z9matMulGPUPfS_S_iii)
        /*0094*/ 	.short	0x0380
        /*0096*/ 	.short	0x0024


	//----- nvinfo : EIATTR_SW_WAR
	.align		4
.L_29:
        /*0098*/ 	.byte	0x04, 0x36
        /*009a*/ 	.short	(.L_31 - .L_30)
.L_30:
        /*009c*/ 	.word	0x00000008
.L_31:


//--------------------- .nv.info._Z14multiplicationPfS_S_i --------------------------
	.section	.nv.info._Z14multiplicationPfS_S_i,"",@"SHT_CUDA_INFO"
	.sectionflags	@""
	.align	4


	//----- nvinfo : EIATTR_CUDA_API_VERSION
	.align		4
        /*0000*/ 	.byte	0x04, 0x37
        /*0002*/ 	.short	(.L_33 - .L_32)
.L_32:
        /*0004*/ 	.word	0x00000082


	//----- nvinfo : EIATTR_KPARAM_INFO
	.align		4
.L_33:
        /*0008*/ 	.byte	0x04, 0x17
        /*000a*/ 	.short	(.L_35 - .L_34)
.L_34:
        /*000c*/ 	.word	0x00000000
        /*0010*/ 	.short	0x0003
        /*0012*/ 	.short	0x0018
        /*0014*/ 	.byte	0x00, 0xf0, 0x11, 0x00


	//----- nvinfo : EIATTR_KPARAM_INFO
	.align		4
.L_35:
        /*0018*/ 	.byte	0x04, 0x17
        /*001a*/ 	.short	(.L_37 - .L_36)
.L_36:
        /*001c*/ 	.word	0x00000000
        /*0020*/ 	.short	0x0002
        /*0022*/ 	.short	0x0010
        /*0024*/ 	.byte	0x00, 0xf5, 0x21, 0x00


	//----- nvinfo : EIATTR_KPARAM_INFO
	.align		4
.L_37:
        /*0028*/ 	.byte	0x04, 0x17
        /*002a*/ 	.short	(.L_39 - .L_38)
.L_38:
        /*002c*/ 	.word	0x00000000
        /*0030*/ 	.short	0x0001
        /*0032*/ 	.short	0x0008
        /*0034*/ 	.byte	0x00, 0xf5, 0x21, 0x00


	//----- nvinfo : EIATTR_KPARAM_INFO
	.align		4
.L_39:
        /*0038*/ 	.byte	0x04, 0x17
        /*003a*/ 	.short	(.L_41 - .L_40)
.L_40:
        /*003c*/ 	.word	0x00000000
        /*0040*/ 	.short	0x0000
        /*0042*/ 	.short	0x0000
        /*0044*/ 	.byte	0x00, 0xf5, 0x21, 0x00


	//----- nvinfo : EIATTR_SPARSE_MMA_MASK
	.align		4
.L_41:
        /*0048*/ 	.byte	0x03, 0x50
        /*004a*/ 	.short	0x0000


	//----- nvinfo : EIATTR_MAXREG_COUNT
	.align		4
        /*004c*/ 	.byte	0x03, 0x1b
        /*004e*/ 	.short	0x00ff


	//----- nvinfo : EIATTR_MERCURY_ISA_VERSION
	.align		4
        /*0050*/ 	.byte	0x03, 0x5f
        /*0052*/ 	.short	0x0101


	//----- nvinfo : EIATTR_VRC_CTA_INIT_COUNT
	.align		4
        /*0054*/ 	.byte	0x02, 0x4a
	.zero		1
	.zero		1


	//----- nvinfo : EIATTR_EXIT_INSTR_OFFSETS
	.align		4
        /*0058*/ 	.byte	0x04, 0x1c
        /*005a*/ 	.short	(.L_43 - .L_42)


	//   ....[0]....
.L_42:
        /*005c*/ 	.word	0x00000b00


	//----- nvinfo : EIATTR_CRS_STACK_SIZE
	.align		4
.L_43:
        /*0060*/ 	.byte	0x04, 0x1e
        /*0062*/ 	.short	(.L_45 - .L_44)
.L_44:
        /*0064*/ 	.word	0x00000000


	//----- nvinfo : EIATTR_CBANK_PARAM_SIZE
	.align		4
.L_45:
        /*0068*/ 	.byte	0x03, 0x19
        /*006a*/ 	.short	0x001c


	//----- nvinfo : EIATTR_PARAM_CBANK
	.align		4
        /*006c*/ 	.byte	0x04, 0x0a
        /*006e*/ 	.short	(.L_47 - .L_46)
	.align		4
.L_46:
        /*0070*/ 	.word	index@(.nv.constant0._Z14multiplicationPfS_S_i)
        /*0074*/ 	.short	0x0380
        /*0076*/ 	.short	0x001c


	//----- nvinfo : EIATTR_SW_WAR
	.align		4
.L_47:
        /*0078*/ 	.byte	0x04, 0x36
        /*007a*/ 	.short	(.L_49 - .L_48)
.L_48:
        /*007c*/ 	.word	0x00000008
.L_49:


//--------------------- .nv.callgraph             --------------------------
	.section	.nv.callgraph,"",@"SHT_CUDA_CALLGRAPH"
	.align	4
	.sectionentsize	8
	.align		4
        /*0000*/ 	.word	0x00000000
	.align		4
        /*0004*/ 	.word	0xffffffff
	.align		4
        /*0008*/ 	.word	0x00000000
	.align		4
        /*000c*/ 	.word	0xfffffffe
	.align		4
        /*0010*/ 	.word	0x00000000
	.align		4
        /*0014*/ 	.word	0xfffffffd
	.align		4
        /*0018*/ 	.word	0x00000000
	.align		4
        /*001c*/ 	.word	0xfffffffc


//--------------------- .text._Z9matMulGPUPfS_S_iii --------------------------
	.section	.text._Z9matMulGPUPfS_S_iii,"ax",@progbits
	.align	128
        .global         _Z9matMulGPUPfS_S_iii
        .type           _Z9matMulGPUPfS_S_iii,@function
        .size           _Z9matMulGPUPfS_S_iii,(.L_x_9 - _Z9matMulGPUPfS_S_iii)
        .other          _Z9matMulGPUPfS_S_iii,@"STO_CUDA_ENTRY STV_DEFAULT"
_Z9matMulGPUPfS_S_iii:
.text._Z9matMulGPUPfS_S_iii:
[----:B------:R-:W-:Y:S01]  /*0000*/  LDC R1, c[0x0][0x37c] ;  /* 0x0000df00ff017b82 */ /* 0x000fe20000000800 */
[----:B------:R-:W0:Y:S01]  /*0010*/  LDCU UR4, c[0x0][0x39c] ;  /* 0x00007380ff0477ac */ /* 0x000e220008000800 */
[----:B------:R-:W1:Y:S01]  /*0020*/  S2R R3, SR_CTAID.X ;  /* 0x0000000000037919 */ /* 0x000e620000002500 */
[----:B------:R-:W-:Y:S01]  /*0030*/  IMAD.MOV.U32 R7, RZ, RZ, RZ ;  /* 0x000000ffff077224 */ /* 0x000fe200078e00ff */
[----:B------:R-:W2:Y:S01]  /*0040*/  LDCU UR12, c[0x0][0x3a0] ;  /* 0x00007400ff0c77ac */ /* 0x000ea20008000800 */
[----:B------:R-:W1:Y:S01]  /*0050*/  S2R R0, SR_TID.X ;  /* 0x0000000000007919 */ /* 0x000e620000002100 */
[----:B------:R-:W3:Y:S01]  /*0060*/  LDCU.64 UR8, c[0x0][0x358] ;  /* 0x00006b00ff0877ac */ /* 0x000ee20008000a00 */
[----:B------:R-:W4:Y:S01]  /*0070*/  S2R R9, SR_CTAID.Y ;  /* 0x0000000000097919 */ /* 0x000f220000002600 */
[----:B------:R-:W4:Y:S01]  /*0080*/  S2R R6, SR_TID.Y ;  /* 0x0000000000067919 */ /* 0x000f220000002200 */
[----:B0-----:R-:W-:-:S05]  /*0090*/  I2FP.F32.S32 R2, UR4 ;  /* 0x0000000400027c45 */ /* 0x001fca0008201400 */
[----:B------:R-:W-:-:S04]  /*00a0*/  FMUL R2, R2, 0.5 ;  /* 0x3f00000002027820 */ /* 0x000fc80000400000 */
[----:B------:R-:W0:Y:S01]  /*00b0*/  FRND.CEIL R12, R2 ;  /* 0x00000002000c7307 */ /* 0x000e220000209000 */
[----:B-1----:R-:W-:Y:S01]  /*00c0*/  IMAD R8, R3, 0x2, R0 ;  /* 0x0000000203087824 */ /* 0x002fe200078e0200 */
[----:B0-----:R-:W-:-:S04]  /*00d0*/  FSETP.GT.AND P1, PT, R12, RZ, PT ;  /* 0x000000ff0c00720b */ /* 0x001fc80003f24000 */
[----:B--2---:R-:W-:Y:S02]  /*00e0*/  ISETP.GE.AND P0, PT, R8, UR12, PT ;  /* 0x0000000c08007c0c */ /* 0x004fe4000bf06270 */
[----:B----4-:R-:W-:-:S07]  /*00f0*/  LEA R9, R9, R6, 0x1 ;  /* 0x0000000609097211 */ /* 0x010fce00078e08ff */
[----:B---3--:R-:W-:Y:S05]  /*0100*/  @!P1 BRA `(.L_x_0) ;  /* 0x0000000000ac9947 */ /* 0x008fea0003800000 */
[----:B------:R-:W0:Y:S01]  /*0110*/  S2UR UR6, SR_CgaCtaId ;  /* 0x00000000000679c3 */ /* 0x000e220000008800 */
[----:B------:R-:W-:Y:S01]  /*0120*/  UMOV UR4, 0x400 ;  /* 0x0000040000047882 */ /* 0x000fe20000000000 */
[----:B------:R-:W-:Y:S01]  /*0130*/  HFMA2 R19, -RZ, RZ, 0, 0 ;  /* 0x00000000ff137431 */ /* 0x000fe200000001ff */
[----:B------:R-:W-:Y:S01]  /*0140*/  UIADD3 UR5, UPT, UPT, UR4, 0x10, URZ ;  /* 0x0000001004057890 */ /* 0x000fe2000fffe0ff */
[----:B------:R-:W-:Y:S01]  /*0150*/  IMAD.MOV.U32 R7, RZ, RZ, RZ ;  /* 0x000000ffff077224 */ /* 0x000fe200078e00ff */
[----:B------:R-:W1:Y:S01]  /*0160*/  LDCU UR7, c[0x0][0x3a0] ;  /* 0x00007400ff0777ac */ /* 0x000e620008000800 */
[----:B------:R-:W2:Y:S01]  /*0170*/  LDCU.64 UR10, c[0x0][0x398] ;  /* 0x00007300ff0a77ac */ /* 0x000ea20008000a00 */
[----:B0-----:R-:W-:Y:S02]  /*0180*/  ULEA UR4, UR6, UR4, 0x18 ;  /* 0x0000000406047291 */ /* 0x001fe4000f8ec0ff */
[----:B------:R-:W-:-:S04]  /*0190*/  ULEA UR5, UR6, UR5, 0x18 ;  /* 0x0000000506057291 */ /* 0x000fc8000f8ec0ff */
[----:B------:R-:W-:Y:S02]  /*01a0*/  LEA R15, R6, UR4, 0x3 ;  /* 0x00000004060f7c11 */ /* 0x000fe4000f8e18ff */
[----:B------:R-:W-:-:S03]  /*01b0*/  LEA R17, R0, UR5, 0x2 ;  /* 0x0000000500117c11 */ /* 0x000fc6000f8e10ff */
[----:B------:R-:W-:Y:S01]  /*01c0*/  IMAD R14, R0, 0x4, R15 ;  /* 0x00000004000e7824 */ /* 0x000fe200078e020f */
[----:B-12---:R-:W-:-:S07]  /*01d0*/  LEA R13, R6, R17, 0x3 ;  /* 0x00000011060d7211 */ /* 0x006fce00078e18ff */
.L_x_1:
[C---:B------:R-:W-:Y:S01]  /*01e0*/  IMAD R10, R19.reuse, 0x2, R0 ;  /* 0x00000002130a7824 */ /* 0x040fe200078e0200 */
[----:B------:R-:W-:Y:S01]  /*01f0*/  LEA R23, R19, R6, 0x1 ;  /* 0x0000000613177211 */ /* 0x000fe200078e08ff */
[----:B------:R-:W-:Y:S01]  /*0200*/  UMOV UR4, UR11 ;  /* 0x0000000b00047c82 */ /* 0x000fe20008000000 */
[----:B------:R-:W-:Y:S01]  /*0210*/  IMAD.MOV.U32 R21, RZ, RZ, RZ ;  /* 0x000000ffff157224 */ /* 0x000fe200078e00ff */
[----:B------:R-:W-:Y:S02]  /*0220*/  MOV R16, RZ ;  /* 0x000000ff00107202 */ /* 0x000fe40000000f00 */
[----:B------:R-:W-:Y:S02]  /*0230*/  ISETP.GE.AND P2, PT, R10, UR4, PT ;  /* 0x000000040a007c0c */ /* 0x000fe4000bf46270 */
[----:B------:R-:W-:Y:S02]  /*0240*/  ISETP.GE.AND P1, PT, R23, UR4, PT ;  /* 0x0000000417007c0c */ /* 0x000fe4000bf26270 */
[----:B------:R-:W-:-:S02]  /*0250*/  ISETP.GE.OR P2, PT, R9, UR10, P2 ;  /* 0x0000000a09007c0c */ /* 0x000fc40009746670 */
[----:B------:R-:W-:-:S11]  /*0260*/  ISETP.GE.OR P1, PT, R8, UR7, P1 ;  /* 0x0000000708007c0c */ /* 0x000fd60008f26670 */
[----:B------:R-:W0:Y:S01]  /*0270*/  @!P2 LDC.64 R2, c[0x0][0x380] ;  /* 0x0000e000ff02ab82 */ /* 0x000e220000000a00 */
[----:B------:R-:W-:Y:S02]  /*0280*/  @!P2 IMAD R11, R9, UR4, R10 ;  /* 0x00000004090bac24 */ /* 0x000fe4000f8e020a */
[----:B------:R-:W-:-:S05]  /*0290*/  @!P1 IMAD R23, R23, UR7, R8 ;  /* 0x0000000717179c24 */ /* 0x000fca000f8e0208 */
[----:B------:R-:W1:Y:S01]  /*02a0*/  @!P1 LDC.64 R4, c[0x0][0x388] ;  /* 0x0000e200ff049b82 */ /* 0x000e620000000a00 */
[----:B0-----:R-:W-:-:S05]  /*02b0*/  @!P2 IMAD.WIDE R2, R11, 0x4, R2 ;  /* 0x000000040b02a825 */ /* 0x001fca00078e0202 */
[----:B------:R-:W2:Y:S01]  /*02c0*/  @!P2 LDG.E R21, desc[UR8][R2.64] ;  /* 0x000000080215a981 */ /* 0x000ea2000c1e1900 */
[----:B-1----:R-:W-:-:S05]  /*02d0*/  @!P1 IMAD.WIDE R4, R23, 0x4, R4 ;  /* 0x0000000417049825 */ /* 0x002fca00078e0204 */
[----:B------:R-:W3:Y:S01]  /*02e0*/  @!P1 LDG.E R16, desc[UR8][R4.64] ;  /* 0x0000000804109981 */ /* 0x000ee2000c1e1900 */
[----:B------:R-:W-:-:S05]  /*02f0*/  VIADD R19, R19, 0x1 ;  /* 0x0000000113137836 */ /* 0x000fca0000000000 */
[----:B------:R-:W-:-:S04]  /*0300*/  I2FP.F32.U32 R25, R19 ;  /* 0x0000001300197245 */ /* 0x000fc80000201000 */
[----:B------:R-:W-:Y:S01]  /*0310*/  FSETP.GT.AND P1, PT, R12, R25, PT ;  /* 0x000000190c00720b */ /* 0x000fe20003f24000 */
[----:B--2---:R-:W-:Y:S04]  /*0320*/  STS [R14], R21 ;  /* 0x000000150e007388 */ /* 0x004fe80000000800 */
[----:B---3--:R-:W-:Y:S01]  /*0330*/  STS [R13], R16 ;  /* 0x000000100d007388 */ /* 0x008fe20000000800 */
[----:B------:R-:W-:Y:S06]  /*0340*/  BAR.SYNC.DEFER_BLOCKING 0x0 ;  /* 0x0000000000007b1d */ /* 0x000fec0000010000 */
[----:B------:R-:W-:Y:S04]  /*0350*/  LDS R18, [R17] ;  /* 0x0000000011127984 */ /* 0x000fe80000000800 */
[----:B------:R-:W0:Y:S04]  /*0360*/  LDS.64 R10, [R15] ;  /* 0x000000000f0a7984 */ /* 0x000e280000000a00 */
[----:B------:R-:W1:Y:S01]  /*0370*/  LDS R23, [R17+0x8] ;  /* 0x0000080011177984 */ /* 0x000e620000000800 */
[----:B0-----:R-:W-:-:S04]  /*0380*/  FFMA R10, R10, R18, R7 ;  /* 0x000000120a0a7223 */ /* 0x001fc80000000007 */
[----:B-1----:R-:W-:Y:S01]  /*0390*/  FFMA R7, R23, R11, R10 ;  /* 0x0000000b17077223 */ /* 0x002fe2000000000a */
[----:B------:R-:W-:Y:S06]  /*03a0*/  BAR.SYNC.DEFER_BLOCKING 0x0 ;  /* 0x0000000000007b1d */ /* 0x000fec0000010000 */
[----:B------:R-:W-:Y:S05]  /*03b0*/  @P1 BRA `(.L_x_1) ;  /* 0xfffffffc00881947 */ /* 0x000fea000383ffff */
.L_x_0:
[----:B------:R-:W-:-:S13]  /*03c0*/  ISETP.GE.OR P0, PT, R9, UR4, P0 ;  /* 0x0000000409007c0c */ /* 0x000fda0008706670 */
[----:B------:R-:W-:Y:S05]  /*03d0*/  @P0 EXIT ;  /* 0x000000000000094d */ /* 0x000fea0003800000 */
[----:B------:R-:W0:Y:S01]  /*03e0*/  LDC.64 R2, c[0x0][0x390] ;  /* 0x0000e400ff027b82 */ /* 0x000e220000000a00 */
[----:B------:R-:W-:-:S04]  /*03f0*/  IMAD R9, R9, UR12, R8 ;  /* 0x0000000c09097c24 */ /* 0x000fc8000f8e0208 */
[----:B0-----:R-:W-:-:S05]  /*0400*/  IMAD.WIDE.U32 R2, R9, 0x4, R2 ;  /* 0x0000000409027825 */ /* 0x001fca00078e0002 */
[----:B------:R-:W-:Y:S01]  /*0410*/  STG.E desc[UR8][R2.64], R7 ;  /* 0x0000000702007986 */ /* 0x000fe2000c101908 */
[----:B------:R-:W-:Y:S05]  /*0420*/  EXIT ;  /* 0x000000000000794d */ /* 0x000fea0003800000 */
.L_x_2:
[----:B------:R-:W-:-:S00]  /*0430*/  BRA `(.L_x_2) ;  /* 0xfffffffc00fc7947 */ /* 0x000fc0000383ffff */
[----:B------:R-:W-:-:S00]  /*0440*/  NOP ;  /* 0x0000000000007918 */ /* 0x000fc00000000000 */
        /* <DEDUP_REMOVED lines=11> */
.L_x_9:


//--------------------- .text._Z14multiplicationPfS_S_i --------------------------
	.section	.text._Z14multiplicationPfS_S_i,"ax",@progbits
	.align	128
        .global         _Z14multiplicationPfS_S_i
        .type           _Z14multiplicationPfS_S_i,@function
        .size           _Z14multiplicationPfS_S_i,(.L_x_10 - _Z14multiplicationPfS_S_i)
        .other          _Z14multiplicationPfS_S_i,@"STO_CUDA_ENTRY STV_DEFAULT"
_Z14multiplicationPfS_S_i:
.text._Z14multiplicationPfS_S_i:
[----:B------:R-:W-:Y:S01]  /*0000*/  LDC R1, c[0x0][0x37c] ;  /* 0x0000df00ff017b82 */ /* 0x000fe20000000800 */
[----:B------:R-:W0:Y:S07]  /*0010*/  S2R R3, SR_TID.Y ;  /* 0x0000000000037919 */ /* 0x000e2e0000002200 */
[----:B------:R-:W0:Y:S01]  /*0020*/  LDC R0, c[0x0][0x364] ;  /* 0x0000d900ff007b82 */ /* 0x000e220000000800 */
[----:B------:R-:W1:Y:S01]  /*0030*/  LDCU UR18, c[0x0][0x398] ;  /* 0x00007300ff1277ac */ /* 0x000e620008000800 */
[----:B------:R-:W-:Y:S01]  /*0040*/  BSSY.RECONVERGENT B0, `(.L_x_3) ;  /* 0x00000a7000007945 */ /* 0x000fe20003800200 */
[----:B------:R-:W2:Y:S01]  /*0050*/  S2R R2, SR_TID.X ;  /* 0x0000000000027919 */ /* 0x000ea20000002100 */
[----:B------:R-:W-:Y:S01]  /*0060*/  HFMA2 R12, -RZ, RZ, 0, 0 ;  /* 0x00000000ff0c7431 */ /* 0x000fe200000001ff */
[----:B------:R-:W3:Y:S03]  /*0070*/  LDCU.64 UR16, c[0x0][0x358] ;  /* 0x00006b00ff1077ac */ /* 0x000ee60008000a00 */
[----:B------:R-:W0:Y:S08]  /*0080*/  S2UR UR4, SR_CTAID.Y ;  /* 0x00000000000479c3 */ /* 0x000e300000002600 */
[----:B------:R-:W2:Y:S01]  /*0090*/  S2UR UR5, SR_CTAID.X ;  /* 0x00000000000579c3 */ /* 0x000ea20000002500 */
[----:B-1----:R-:W-:-:S07]  /*00a0*/  UISETP.GE.AND UP0, UPT, UR18, 0x1, UPT ;  /* 0x000000011200788c */ /* 0x002fce000bf06270 */
[----:B------:R-:W2:Y:S01]  /*00b0*/  LDC R13, c[0x0][0x360] ;  /* 0x0000d800ff0d7b82 */ /* 0x000ea20000000800 */
[----:B------:R-:W-:Y:S01]  /*00c0*/  PLOP3.LUT P0, PT, PT, PT, UP0, 0x80, 0x8 ;  /* 0x000000000008781c */ /* 0x000fe20003f0f008 */
[----:B0-----:R-:W-:Y:S02]  /*00d0*/  IMAD R0, R0, UR4, R3 ;  /* 0x0000000400007c24 */ /* 0x001fe4000f8e0203 */
[----:B--2---:R-:W-:-:S05]  /*00e0*/  IMAD R13, R13, UR5, R2 ;  /* 0x000000050d0d7c24 */ /* 0x004fca000f8e0202 */
[----:B------:R-:W-:-:S04]  /*00f0*/  VIMNMX R2, PT, PT, R0, R13, !PT ;  /* 0x0000000d00027248 */ /* 0x000fc80007fe0100 */
[----:B------:R-:W-:-:S13]  /*0100*/  ISETP.GE.OR P0, PT, R2, UR18, !P0 ;  /* 0x0000001202007c0c */ /* 0x000fda000c706670 */
[----:B---3--:R-:W-:Y:S05]  /*0110*/  @P0 BRA `(.L_x_4) ;  /* 0x0000000800640947 */ /* 0x008fea0003800000 */
[----:B------:R-:W-:Y:S02]  /*0120*/  UISETP.GE.U32.AND UP1, UPT, UR18, 0x8, UPT ;  /* 0x000000081200788c */ /* 0x000fe4000bf26070 */
[----:B------:R-:W-:Y:S01]  /*0130*/  IMAD R5, R0, UR18, RZ ;  /* 0x0000001200057c24 */ /* 0x000fe2000f8e02ff */
[----:B------:R-:W-:Y:S01]  /*0140*/  ULOP3.LUT UR19, UR18, 0x7, URZ, 0xc0, !UPT ;  /* 0x0000000712137892 */ /* 0x000fe2000f8ec0ff */
[----:B------:R-:W-:Y:S01]  /*0150*/  MOV R12, RZ ;  /* 0x000000ff000c7202 */ /* 0x000fe20000000f00 */
[----:B------:R-:W-:Y:S02]  /*0160*/  UMOV UR4, URZ ;  /* 0x000000ff00047c82 */ /* 0x000fe40008000000 */
[----:B------:R-:W-:Y:S02]  /*0170*/  UISETP.NE.AND UP0, UPT, UR19, URZ, UPT ;  /* 0x000000ff1300728c */ /* 0x000fe4000bf05270 */
[----:B------:R-:W-:Y:S09]  /*0180*/  BRA.U !UP1, `(.L_x_5) ;  /* 0x0000000509087547 */ /* 0x000ff2000b800000 */
[----:B------:R-:W0:Y:S01]  /*0190*/  LDCU.128 UR20, c[0x0][0x380] ;  /* 0x00007000ff1477ac */ /* 0x000e220008000c00 */
[----:B------:R-:W-:Y:S02]  /*01a0*/  MOV R12, RZ ;  /* 0x000000ff000c7202 */ /* 0x000fe40000000f00 */
[----:B------:R-:W-:Y:S01]  /*01b0*/  MOV R14, R13 ;  /* 0x0000000d000e7202 */ /* 0x000fe20000000f00 */
[----:B------:R-:W-:-:S04]  /*01c0*/  ULOP3.LUT UR4, UR18, 0x7ffffff8, URZ, 0xc0, !UPT ;  /* 0x7ffffff812047892 */ /* 0x000fc8000f8ec0ff */
[----:B------:R-:W-:Y:S01]  /*01d0*/  UIADD3 UR5, UPT, UPT, -UR4, URZ, URZ ;  /* 0x000000ff04057290 */ /* 0x000fe2000fffe1ff */
[----:B0-----:R-:W-:Y:S01]  /*01e0*/  MOV R2, UR20 ;  /* 0x0000001400027c02 */ /* 0x001fe20008000f00 */
[----:B------:R-:W-:Y:S01]  /*01f0*/  UIMAD.WIDE.U32 UR6, UR18, 0xc, UR22 ;  /* 0x0000000c120678a5 */ /* 0x000fe2000f8e0016 */
[----:B------:R-:W-:Y:S01]  /*0200*/  MOV R3, UR21 ;  /* 0x0000001500037c02 */ /* 0x000fe20008000f00 */
[----:B------:R-:W-:Y:S02]  /*0210*/  UIMAD.WIDE.U32 UR8, UR18, 0x10, UR22 ;  /* 0x00000010120878a5 */ /* 0x000fe4000f8e0016 */
[----:B------:R-:W-:Y:S01]  /*0220*/  UIMAD.WIDE.U32 UR10, UR18, 0x14, UR22 ;  /* 0x00000014120a78a5 */ /* 0x000fe2000f8e0016 */
[----:B------:R-:W-:Y:S01]  /*0230*/  IMAD.WIDE.U32 R2, R5, 0x4, R2 ;  /* 0x0000000405027825 */ /* 0x000fe200078e0002 */
[----:B------:R-:W-:Y:S02]  /*0240*/  UIMAD.WIDE.U32 UR12, UR18, 0x18, UR22 ;  /* 0x00000018120c78a5 */ /* 0x000fe4000f8e0016 */
[----:B------:R-:W-:Y:S01]  /*0250*/  UIMAD.WIDE.U32 UR14, UR18, 0x1c, UR22 ;  /* 0x0000001c120e78a5 */ /* 0x000fe2000f8e0016 */
[----:B------:R-:W-:-:S04]  /*0260*/  IADD3 R2, P0, PT, R2, 0x10, RZ ;  /* 0x0000001002027810 */ /* 0x000fc80007f1e0ff */
[----:B------:R-:W-:-:S09]  /*0270*/  IADD3.X R3, PT, PT, RZ, R3, RZ, P0, !PT ;  /* 0x00000003ff037210 */ /* 0x000fd200007fe4ff */
.L_x_6:
[----:B------:R-:W-:Y:S01]  /*0280*/  UIMAD.WIDE.U32 UR24, UR18, 0x4, UR22 ;  /* 0x00000004121878a5 */ /* 0x000fe2000f8e0016 */
[----:B------:R-:W-:Y:S01]  /*0290*/  IMAD.MOV.U32 R23, RZ, RZ, 0x4 ;  /* 0x00000004ff177424 */ /* 0x000fe200078e00ff */
[----:B------:R-:W-:Y:S01]  /*02a0*/  UIMAD.WIDE.U32 UR20, UR18, 0x8, UR22 ;  /* 0x00000008121478a5 */ /* 0x000fe2000f8e0016 */
[----:B------:R-:W-:Y:S01]  /*02b0*/  HFMA2 R11, -RZ, RZ, 0, 2.384185791015625e-07 ;  /* 0x00000004ff0b7431 */ /* 0x000fe200000001ff */
[----:B------:R-:W2:Y:S01]  /*02c0*/  LDG.E R21, desc[UR16][R2.64+-0x10] ;  /* 0xfffff01002157981 */ /* 0x000ea2000c1e1900 */
[----:B------:R-:W-:Y:S01]  /*02d0*/  IMAD.WIDE R22, R14, R23, UR22 ;  /* 0x000000160e167e25 */ /* 0x000fe2000f8e0217 */
[----:B------:R-:W-:Y:S02]  /*02e0*/  MOV R8, UR24 ;  /* 0x0000001800087c02 */ /* 0x000fe40008000f00 */
[----:B------:R-:W-:Y:S01]  /*02f0*/  MOV R9, UR25 ;  /* 0x0000001900097c02 */ /* 0x000fe20008000f00 */
[----:B------:R-:W3:Y:S01]  /*0300*/  LDG.E R19, desc[UR16][R2.64+-0xc] ;  /* 0xfffff41002137981 */ /* 0x000ee2000c1e1900 */
[----:B------:R-:W-:-:S02]  /*0310*/  MOV R24, UR20 ;  /* 0x0000001400187c02 */ /* 0x000fc40008000f00 */
[----:B------:R-:W-:Y:S01]  /*0320*/  MOV R25, UR21 ;  /* 0x0000001500197c02 */ /* 0x000fe20008000f00 */
[C---:B------:R-:W-:Y:S01]  /*0330*/  IMAD.WIDE R8, R14.reuse, 0x4, R8 ;  /* 0x000000040e087825 */ /* 0x040fe200078e0208 */
[----:B------:R-:W2:Y:S03]  /*0340*/  LDG.E R22, desc[UR16][R22.64] ;  /* 0x0000001016167981 */ /* 0x000ea6000c1e1900 */
[C---:B------:R-:W-:Y:S01]  /*0350*/  IMAD.WIDE R24, R14.reuse, 0x4, R24 ;  /* 0x000000040e187825 */ /* 0x040fe200078e0218 */
[----:B------:R0:W3:Y:S03]  /*0360*/  LDG.E R20, desc[UR16][R8.64] ;  /* 0x0000001008147981 */ /* 0x0000e6000c1e1900 */
[----:B------:R-:W-:Y:S01]  /*0370*/  IMAD.MOV.U32 R5, RZ, RZ, 0x4 ;  /* 0x00000004ff057424 */ /* 0x000fe200078e00ff */
[----:B------:R-:W4:Y:S01]  /*0380*/  LDG.E R18, desc[UR16][R24.64] ;  /* 0x0000001018127981 */ /* 0x000f22000c1e1900 */
[----:B------:R-:W-:Y:S01]  /*0390*/  IMAD.WIDE R10, R14, R11, UR6 ;  /* 0x000000060e0a7e25 */ /* 0x000fe2000f8e020b */
[----:B------:R-:W-:-:S02]  /*03a0*/  MOV R7, 0x4 ;  /* 0x0000000400077802 */ /* 0x000fc40000000f00 */
[----:B------:R-:W4:Y:S01]  /*03b0*/  LDG.E R17, desc[UR16][R2.64+-0x8] ;  /* 0xfffff81002117981 */ /* 0x000f22000c1e1900 */
[----:B0-----:R-:W-:Y:S02]  /*03c0*/  HFMA2 R9, -RZ, RZ, 0, 2.384185791015625e-07 ;  /* 0x00000004ff097431 */ /* 0x001fe400000001ff */
[C---:B------:R-:W-:Y:S01]  /*03d0*/  IMAD.WIDE R4, R14.reuse, R5, UR8 ;  /* 0x000000080e047e25 */ /* 0x040fe2000f8e0205 */
[----:B------:R0:W5:Y:S04]  /*03e0*/  LDG.E R16, desc[UR16][R10.64] ;  /* 0x000000100a107981 */ /* 0x000168000c1e1900 */
[----:B------:R-:W5:Y:S01]  /*03f0*/  LDG.E R15, desc[UR16][R2.64+-0x4] ;  /* 0xfffffc10020f7981 */ /* 0x000f62000c1e1900 */
[----:B------:R-:W-:Y:S01]  /*0400*/  IMAD.WIDE R6, R14, R7, UR10 ;  /* 0x0000000a0e067e25 */ /* 0x000fe2000f8e0207 */
[----:B------:R-:W-:-:S02]  /*0410*/  MOV R27, 0x4 ;  /* 0x00000004001b7802 */ /* 0x000fc40000000f00 */
[----:B------:R1:W5:Y:S01]  /*0420*/  LDG.E R4, desc[UR16][R4.64] ;  /* 0x0000001004047981 */ /* 0x000362000c1e1900 */
[----:B------:R-:W-:-:S03]  /*0430*/  IMAD.WIDE R8, R14, R9, UR12 ;  /* 0x0000000c0e087e25 */ /* 0x000fc6000f8e0209 */
[----:B------:R-:W5:Y:S01]  /*0440*/  LDG.E R23, desc[UR16][R2.64] ;  /* 0x0000001002177981 */ /* 0x000f62000c1e1900 */
[----:B0-----:R-:W-:-:S03]  /*0450*/  IMAD.WIDE R10, R14, R27, UR14 ;  /* 0x0000000e0e0a7e25 */ /* 0x001fc6000f8e021b */
[----:B------:R-:W5:Y:S04]  /*0460*/  LDG.E R7, desc[UR16][R6.64] ;  /* 0x0000001006077981 */ /* 0x000f68000c1e1900 */
[----:B------:R-:W5:Y:S04]  /*0470*/  LDG.E R24, desc[UR16][R2.64+0x4] ;  /* 0x0000041002187981 */ /* 0x000f68000c1e1900 */
[----:B------:R-:W5:Y:S04]  /*0480*/  LDG.E R8, desc[UR16][R8.64] ;  /* 0x0000001008087981 */ /* 0x000f68000c1e1900 */
[----:B------:R-:W5:Y:S04]  /*0490*/  LDG.E R25, desc[UR16][R2.64+0x8] ;  /* 0x0000081002197981 */ /* 0x000f68000c1e1900 */
[----:B------:R-:W5:Y:S04]  /*04a0*/  LDG.E R10, desc[UR16][R10.64] ;  /* 0x000000100a0a7981 */ /* 0x000f68000c1e1900 */
[----:B------:R0:W5:Y:S01]  /*04b0*/  LDG.E R27, desc[UR16][R2.64+0xc] ;  /* 0x00000c10021b7981 */ /* 0x000162000c1e1900 */
[----:B------:R-:W-:-:S04]  /*04c0*/  UIADD3 UR5, UPT, UPT, UR5, 0x8, URZ ;  /* 0x0000000805057890 */ /* 0x000fc8000fffe0ff */
[----:B------:R-:W-:Y:S01]  /*04d0*/  UISETP.NE.AND UP1, UPT, UR5, URZ, UPT ;  /* 0x000000ff0500728c */ /* 0x000fe2000bf25270 */
[----:B-1----:R-:W-:Y:S02]  /*04e0*/  MOV R5, UR18 ;  /* 0x0000001200057c02 */ /* 0x002fe40008000f00 */
[----:B0-----:R-:W-:-:S03]  /*04f0*/  IADD3 R2, P0, PT, R2, 0x20, RZ ;  /* 0x0000002002027810 */ /* 0x001fc60007f1e0ff */
[----:B------:R-:W-:Y:S01]  /*0500*/  IMAD R14, R5, 0x8, R14 ;  /* 0x00000008050e7824 */ /* 0x000fe200078e020e */
[----:B------:R-:W-:Y:S01]  /*0510*/  IADD3.X R3, PT, PT, RZ, R3, RZ, P0, !PT ;  /* 0x00000003ff037210 */ /* 0x000fe200007fe4ff */
[----:B--2---:R-:W-:-:S04]  /*0520*/  FFMA R22, R21, R22, R12 ;  /* 0x0000001615167223 */ /* 0x004fc8000000000c */
[----:B---3--:R-:W-:-:S04]  /*0530*/  FFMA R20, R19, R20, R22 ;  /* 0x0000001413147223 */ /* 0x008fc80000000016 */
[----:B----4-:R-:W-:-:S04]  /*0540*/  FFMA R18, R17, R18, R20 ;  /* 0x0000001211127223 */ /* 0x010fc80000000014 */
[----:B-----5:R-:W-:-:S04]  /*0550*/  FFMA R16, R15, R16, R18 ;  /* 0x000000100f107223 */ /* 0x020fc80000000012 */
[----:B------:R-:W-:-:S04]  /*0560*/  FFMA R23, R23, R4, R16 ;  /* 0x0000000417177223 */ /* 0x000fc80000000010 */
[----:B------:R-:W-:-:S04]  /*0570*/  FFMA R24, R24, R7, R23 ;  /* 0x0000000718187223 */ /* 0x000fc80000000017 */
[----:B------:R-:W-:-:S04]  /*0580*/  FFMA R8, R25, R8, R24 ;  /* 0x0000000819087223 */ /* 0x000fc80000000018 */
[----:B------:R-:W-:Y:S01]  /*0590*/  FFMA R12, R27, R10, R8 ;  /* 0x0000000a1b0c7223 */ /* 0x000fe20000000008 */
[----:B------:R-:W-:Y:S06]  /*05a0*/  BRA.U UP1, `(.L_x_6) ;  /* 0xfffffffd01347547 */ /* 0x000fec000b83ffff */
.L_x_5:
[----:B------:R-:W-:Y:S05]  /*05b0*/  BRA.U !UP0, `(.L_x_4) ;  /* 0x00000005083c7547 */ /* 0x000fea000b800000 */
[----:B------:R-:W-:Y:S01]  /*05c0*/  UISETP.GE.U32.AND UP0, UPT, UR19, 0x4, UPT ;  /* 0x000000041300788c */ /* 0x000fe2000bf06070 */
[----:B------:R-:W-:Y:S01]  /*05d0*/  IMAD R2, R0, UR18, RZ ;  /* 0x0000001200027c24 */ /* 0x000fe2000f8e02ff */
[----:B------:R-:W-:-:S04]  /*05e0*/  ULOP3.LUT UR5, UR18, 0x3, URZ, 0xc0, !UPT ;  /* 0x0000000312057892 */ /* 0x000fc8000f8ec0ff */
[----:B------:R-:W-:-:S03]  /*05f0*/  UISETP.NE.AND UP1, UPT, UR5, URZ, UPT ;  /* 0x000000ff0500728c */ /* 0x000fc6000bf25270 */
[----:B------:R-:W-:Y:S08]  /*0600*/  BRA.U !UP0, `(.L_x_7) ;  /* 0x00000001087c7547 */ /* 0x000ff0000b800000 */
[----:B------:R-:W0:Y:S01]  /*0610*/  LDC.64 R6, c[0x0][0x388] ;  /* 0x0000e200ff067b82 */ /* 0x000e220000000a00 */
[----:B------:R-:W1:Y:S01]  /*0620*/  LDCU.64 UR6, c[0x0][0x380] ;  /* 0x00007000ff0677ac */ /* 0x000e620008000a00 */
[----:B------:R-:W-:Y:S02]  /*0630*/  MOV R4, UR4 ;  /* 0x0000000400047c02 */ /* 0x000fe40008000f00 */
[----:B------:R-:W-:Y:S02]  /*0640*/  IADD3 R3, PT, PT, R2, UR4, RZ ;  /* 0x0000000402037c10 */ /* 0x000fe4000fffe0ff */
[----:B------:R-:W-:Y:S01]  /*0650*/  MOV R11, UR18 ;  /* 0x00000012000b7c02 */ /* 0x000fe20008000f00 */
[----:B------:R-:W-:Y:S01]  /*0660*/  IMAD R5, R4, UR18, R13 ;  /* 0x0000001204057c24 */ /* 0x000fe2000f8e020d */
[----:B------:R-:W2:Y:S01]  /*0670*/  LDC.64 R8, c[0x0][0x380] ;  /* 0x0000e000ff087b82 */ /* 0x000ea20000000a00 */
[----:B------:R-:W-:Y:S02]  /*0680*/  IADD3 R14, P0, PT, R2, UR4, RZ ;  /* 0x00000004020e7c10 */ /* 0x000fe4000ff1e0ff */
[----:B------:R-:W-:Y:S01]  /*0690*/  MOV R15, UR18 ;  /* 0x00000012000f7c02 */ /* 0x000fe20008000f00 */
[----:B0-----:R-:W-:-:S04]  /*06a0*/  IMAD.WIDE R6, R5, 0x4, R6 ;  /* 0x0000000405067825 */ /* 0x001fc800078e0206 */
[----:B------:R-:W-:Y:S01]  /*06b0*/  IMAD.WIDE.U32 R10, R11, 0x4, R6 ;  /* 0x000000040b0a7825 */ /* 0x000fe200078e0006 */
[----:B------:R-:W-:Y:S01]  /*06c0*/  MOV R17, UR18 ;  /* 0x0000001200117c02 */ /* 0x000fe20008000f00 */
[----:B------:R-:W3:Y:S02]  /*06d0*/  LDG.E R6, desc[UR16][R6.64] ;  /* 0x0000001006067981 */ /* 0x000ee4000c1e1900 */
[----:B--2---:R-:W-:Y:S01]  /*06e0*/  IMAD.WIDE.U32 R8, R3, 0x4, R8 ;  /* 0x0000000403087825 */ /* 0x004fe200078e0008 */
[----:B------:R-:W-:Y:S02]  /*06f0*/  IADD3.X R3, PT, PT, RZ, RZ, RZ, P0, !PT ;  /* 0x000000ffff037210 */ /* 0x000fe400007fe4ff */
[----:B-1----:R-:W-:-:S03]  /*0700*/  LEA R4, P0, R14, UR6, 0x2 ;  /* 0x000000060e047c11 */ /* 0x002fc6000f8010ff */
[----:B------:R-:W3:Y:S01]  /*0710*/  LDG.E R9, desc[UR16][R8.64] ;  /* 0x0000001008097981 */ /* 0x000ee2000c1e1900 */
[----:B------:R-:W-:Y:S01]  /*0720*/  LEA.HI.X R5, R14, UR7, R3, 0x2, P0 ;  /* 0x000000070e057c11 */ /* 0x000fe200080f1403 */
[----:B------:R-:W-:Y:S02]  /*0730*/  IMAD.WIDE.U32 R14, R15, 0x4, R10 ;  /* 0x000000040f0e7825 */ /* 0x000fe400078e000a */
[----:B------:R-:W2:Y:S04]  /*0740*/  LDG.E R3, desc[UR16][R10.64] ;  /* 0x000000100a037981 */ /* 0x000ea8000c1e1900 */
[----:B------:R-:W2:Y:S01]  /*0750*/  LDG.E R18, desc[UR16][R4.64+0x4] ;  /* 0x0000041004127981 */ /* 0x000ea2000c1e1900 */
[----:B------:R-:W-:-:S03]  /*0760*/  IMAD.WIDE.U32 R16, R17, 0x4, R14 ;  /* 0x0000000411107825 */ /* 0x000fc600078e000e */
[----:B------:R-:W4:Y:S04]  /*0770*/  LDG.E R19, desc[UR16][R14.64] ;  /* 0x000000100e137981 */ /* 0x000f28000c1e1900 */
[----:B------:R-:W4:Y:S04]  /*0780*/  LDG.E R20, desc[UR16][R4.64+0x8] ;  /* 0x0000081004147981 */ /* 0x000f28000c1e1900 */
[----:B------:R-:W5:Y:S04]  /*0790*/  LDG.E R22, desc[UR16][R4.64+0xc] ;  /* 0x00000c1004167981 */ /* 0x000f68000c1e1900 */
[----:B------:R-:W5:Y:S01]  /*07a0*/  LDG.E R16, desc[UR16][R16.64] ;  /* 0x0000001010107981 */ /* 0x000f62000c1e1900 */
[----:B------:R-:W-:Y:S01]  /*07b0*/  UIADD3 UR4, UPT, UPT, UR4, 0x4, URZ ;  /* 0x0000000404047890 */ /* 0x000fe2000fffe0ff */
[----:B---3--:R-:W-:-:S04]  /*07c0*/  FFMA R9, R9, R6, R12 ;  /* 0x0000000609097223 */ /* 0x008fc8000000000c */
[----:B--2---:R-:W-:-:S04]  /*07d0*/  FFMA R3, R18, R3, R9 ;  /* 0x0000000312037223 */ /* 0x004fc80000000009 */
[----:B----4-:R-:W-:-:S04]  /*07e0*/  FFMA R3, R20, R19, R3 ;  /* 0x0000001314037223 */ /* 0x010fc80000000003 */
[----:B-----5:R-:W-:-:S07]  /*07f0*/  FFMA R12, R22, R16, R3 ;  /* 0x00000010160c7223 */ /* 0x020fce0000000003 */
.L_x_7:
[----:B------:R-:W-:Y:S05]  /*0800*/  BRA.U !UP1, `(.L_x_4) ;  /* 0x0000000109a87547 */ /* 0x000fea000b800000 */
[----:B------:R-:W-:Y:S01]  /*0810*/  UISETP.NE.AND UP0, UPT, UR5, 0x1, UPT ;  /* 0x000000010500788c */ /* 0x000fe2000bf05270 */
[----:B------:R-:W-:Y:S01]  /*0820*/  MOV R4, UR4 ;  /* 0x0000000400047c02 */ /* 0x000fe20008000f00 */
[----:B------:R-:W-:Y:S02]  /*0830*/  ULOP3.LUT UR5, UR18, 0x1, URZ, 0xc0, !UPT ;  /* 0x0000000112057892 */ /* 0x000fe4000f8ec0ff */
[----:B------:R-:W-:Y:S02]  /*0840*/  IMAD.U32 R17, RZ, RZ, UR18 ;  /* 0x00000012ff117e24 */ /* 0x000fe4000f8e00ff */
[----:B------:R-:W-:Y:S01]  /*0850*/  UISETP.NE.U32.AND UP1, UPT, UR5, 0x1, UPT ;  /* 0x000000010500788c */ /* 0x000fe2000bf25070 */
[----:B------:R-:W-:-:S04]  /*0860*/  PLOP3.LUT P1, PT, PT, PT, UP0, 0x80, 0x8 ;  /* 0x000000000008781c */ /* 0x000fc80003f2f008 */
[----:B------:R-:W0:Y:S01]  /*0870*/  @UP0 LDCU.128 UR8, c[0x0][0x380] ;  /* 0x00007000ff0807ac */ /* 0x000e220008000c00 */
[----:B------:R-:W-:Y:S01]  /*0880*/  PLOP3.LUT P0, PT, PT, PT, UP1, 0x80, 0x8 ;  /* 0x000000000008781c */ /* 0x000fe20003f0f018 */
[----:B------:R-:W1:Y:S04]  /*0890*/  @UP0 LDCU.64 UR6, c[0x0][0x380] ;  /* 0x00007000ff0607ac */ /* 0x000e680008000a00 */
[----:B------:R-:W2:Y:S03]  /*08a0*/  @!UP1 LDCU.128 UR12, c[0x0][0x380] ;  /* 0x00007000ff0c97ac */ /* 0x000ea60008000c00 */
[C---:B------:R-:W-:Y:S01]  /*08b0*/  @P1 VIADD R3, R2.reuse, UR4 ;  /* 0x0000000402031c36 */ /* 0x040fe20008000000 */
[----:B------:R-:W-:Y:S01]  /*08c0*/  @P1 IADD3 R5, P2, PT, R2, UR4, RZ ;  /* 0x0000000402051c10 */ /* 0x000fe2000ff5e0ff */
[----:B------:R-:W-:-:S03]  /*08d0*/  @UP0 UIADD3 UR4, UPT, UPT, UR4, 0x2, URZ ;  /* 0x0000000204040890 */ /* 0x000fc6000fffe0ff */
[----:B------:R-:W-:Y:S02]  /*08e0*/  @P1 IADD3.X R8, PT, PT, RZ, RZ, RZ, P2, !PT ;  /* 0x000000ffff081210 */ /* 0x000fe400017fe4ff */
[----:B0-----:R-:W-:Y:S02]  /*08f0*/  MOV R14, UR8 ;  /* 0x00000008000e7c02 */ /* 0x001fe40008000f00 */
[----:B------:R-:W-:Y:S02]  /*0900*/  MOV R15, UR9 ;  /* 0x00000009000f7c02 */ /* 0x000fe40008000f00 */
[----:B------:R-:W-:Y:S02]  /*0910*/  MOV R6, UR10 ;  /* 0x0000000a00067c02 */ /* 0x000fe40008000f00 */
[----:B------:R-:W-:Y:S01]  /*0920*/  MOV R7, UR11 ;  /* 0x0000000b00077c02 */ /* 0x000fe20008000f00 */
[----:B------:R-:W-:-:S04]  /*0930*/  @P1 IMAD.WIDE.U32 R14, R3, 0x4, R14 ;  /* 0x00000004030e1825 */ /* 0x000fc800078e000e */
[----:B------:R-:W-:Y:S01]  /*0940*/  @P1 IMAD R3, R4, UR18, R13 ;  /* 0x0000001204031c24 */ /* 0x000fe2000f8e020d */
[----:B-1----:R-:W-:Y:S02]  /*0950*/  @P1 LEA R4, P2, R5, UR6, 0x2 ;  /* 0x0000000605041c11 */ /* 0x002fe4000f8410ff */
[----:B------:R-:W-:Y:S01]  /*0960*/  MOV R18, UR4 ;  /* 0x0000000400127c02 */ /* 0x000fe20008000f00 */
[----:B------:R-:W-:Y:S01]  /*0970*/  @P1 IMAD.WIDE R6, R3, 0x4, R6 ;  /* 0x0000000403061825 */ /* 0x000fe200078e0206 */
[----:B------:R-:W-:Y:S01]  /*0980*/  @P1 LEA.HI.X R5, R5, UR7, R8, 0x2, P2 ;  /* 0x0000000705051c11 */ /* 0x000fe200090f1408 */
[----:B------:R-:W3:Y:S01]  /*0990*/  @P1 LDG.E R3, desc[UR16][R14.64] ;  /* 0x000000100e031981 */ /* 0x000ee2000c1e1900 */
[----:B--2---:R-:W-:Y:S01]  /*09a0*/  MOV R8, UR12 ;  /* 0x0000000c00087c02 */ /* 0x004fe20008000f00 */
[----:B------:R-:W-:Y:S01]  /*09b0*/  @!P0 IMAD R21, R18, UR18, R13 ;  /* 0x0000001212158c24 */ /* 0x000fe2000f8e020d */
[----:B------:R-:W-:Y:S01]  /*09c0*/  MOV R9, UR13 ;  /* 0x0000000d00097c02 */ /* 0x000fe20008000f00 */
[----:B------:R-:W-:Y:S01]  /*09d0*/  @P1 IMAD.WIDE.U32 R16, R17, 0x4, R6 ;  /* 0x0000000411101825 */ /* 0x000fe200078e0006 */
[----:B------:R-:W-:Y:S01]  /*09e0*/  @!P0 IADD3 R19, PT, PT, R2, UR4, RZ ;  /* 0x0000000402138c10 */ /* 0x000fe2000fffe0ff */
[----:B------:R-:W3:Y:S01]  /*09f0*/  @P1 LDG.E R6, desc[UR16][R6.64] ;  /* 0x0000001006061981 */ /* 0x000ee2000c1e1900 */
[----:B------:R-:W-:-:S02]  /*0a00*/  MOV R10, UR14 ;  /* 0x0000000e000a7c02 */ /* 0x000fc40008000f00 */
[----:B------:R-:W-:Y:S01]  /*0a10*/  MOV R11, UR15 ;  /* 0x0000000f000b7c02 */ /* 0x000fe20008000f00 */
[----:B------:R-:W-:Y:S01]  /*0a20*/  @!P0 IMAD.WIDE.U32 R8, R19, 0x4, R8 ;  /* 0x0000000413088825 */ /* 0x000fe200078e0008 */
[----:B------:R-:W2:Y:S03]  /*0a30*/  @P1 LDG.E R16, desc[UR16][R16.64] ;  /* 0x0000001010101981 */ /* 0x000ea6000c1e1900 */
[----:B------:R-:W-:Y:S01]  /*0a40*/  @!P0 IMAD.WIDE R10, R21, 0x4, R10 ;  /* 0x00000004150a8825 */ /* 0x000fe200078e020a */
[----:B------:R-:W2:Y:S04]  /*0a50*/  @P1 LDG.E R4, desc[UR16][R4.64+0x4] ;  /* 0x0000041004041981 */ /* 0x000ea8000c1e1900 */
[----:B------:R-:W4:Y:S04]  /*0a60*/  @!P0 LDG.E R9, desc[UR16][R8.64] ;  /* 0x0000001008098981 */ /* 0x000f28000c1e1900 */
[----:B------:R-:W4:Y:S01]  /*0a70*/  @!P0 LDG.E R10, desc[UR16][R10.64] ;  /* 0x000000100a0a8981 */ /* 0x000f22000c1e1900 */
[----:B---3--:R-:W-:-:S04]  /*0a80*/  @P1 FFMA R3, R3, R6, R12 ;  /* 0x0000000603031223 */ /* 0x008fc8000000000c */
[----:B--2---:R-:W-:-:S04]  /*0a90*/  @P1 FFMA R12, R4, R16, R3 ;  /* 0x00000010040c1223 */ /* 0x004fc80000000003 */
[----:B----4-:R-:W-:-:S07]  /*0aa0*/  @!P0 FFMA R12, R9, R10, R12 ;  /* 0x0000000a090c8223 */ /* 0x010fce000000000c */
.L_x_4:
[----:B------:R-:W-:Y:S05]  /*0ab0*/  BSYNC.RECONVERGENT B0 ;  /* 0x0000000000007941 */ /* 0x000fea0003800200 */
.L_x_3:
[----:B------:R-:W0:Y:S01]  /*0ac0*/  LDC.64 R2, c[0x0][0x390] ;  /* 0x0000e400ff027b82 */ /* 0x000e220000000a00 */
[----:B------:R-:W-:-:S04]  /*0ad0*/  IMAD R13, R0, UR18, R13 ;  /* 0x00000012000d7c24 */ /* 0x000fc8000f8e020d */
[----:B0-----:R-:W-:-:S05]  /*0ae0*/  IMAD.WIDE R2, R13, 0x4, R2 ;  /* 0x000000040d027825 */ /* 0x001fca00078e0202 */
[----:B------:R-:W-:Y:S01]  /*0af0*/  STG.E desc[UR16][R2.64], R12 ;  /* 0x0000000c02007986 */ /* 0x000fe2000c101910 */
[----:B------:R-:W-:Y:S05]  /*0b00*/  EXIT ;  /* 0x000000000000794d */ /* 0x000fea0003800000 */
.L_x_8:
        /* <DEDUP_REMOVED lines=15> */
.L_x_10:


//--------------------- .nv.shared._Z9matMulGPUPfS_S_iii --------------------------
	.section	.nv.shared._Z9matMulGPUPfS_S_iii,"aw",@nobits
	.sectionflags	@""
	.align	4
.nv.shared._Z9matMulGPUPfS_S_iii:
	.zero		1056


//--------------------- .nv.shared.reserved.0     --------------------------
	.section	.nv.shared.reserved.0,"aw",@nobits
	.weak		__nv_reservedSMEM_offset_0_alias
	.size		__nv_reservedSMEM_offset_0_alias, 0, 64
	.other		__nv_reservedSMEM_offset_0_alias,@"STO_CUDA_RESERVED_SHARED STV_DEFAULT"
__nv_reservedSMEM_offset_0_alias:
	.zero		0
	.zero		64


//--------------------- .nv.constant0._Z9matMulGPUPfS_S_iii --------------------------
	.section	.nv.constant0._Z9matMulGPUPfS_S_iii,"a",@progbits
	.sectionflags	@""
	.align	4
.nv.constant0._Z9matMulGPUPfS_S_iii:
	.zero		932


//--------------------- .nv.constant0._Z14multiplicationPfS_S_i --------------------------
	.section	.nv.constant0._Z14multiplicationPfS_S_i,"a",@progbits
	.sectionflags	@""
	.align	4
.nv.constant0._Z14multiplicationPfS_S_i:
	.zero		924


//--------------------- SYMBOLS --------------------------

	.type		.nv.reservedSmem.offset0,@object
	.size		.nv.reservedSmem.offset0,0x4
	.type		.nv.reservedSmem.cap,@object
	.size		.nv.reservedSmem.cap,0x4
